//
// Generated by NVIDIA NVVM Compiler
//
// Compiler Build ID: CL-36424714
// Cuda compilation tools, release 13.0, V13.0.88
// Based on NVVM 20.0.0
//

.version 9.0
.target sm_100
.address_size 64

	// .globl	_Z13multiplyArrayif
.global .align 4 .b8 dA[4096];

.visible .entry _Z13multiplyArrayif(
	.param .u32 _Z13multiplyArrayif_param_0,
	.param .f32 _Z13multiplyArrayif_param_1
)
{
	.reg .pred 	%p<7>;
	.reg .b32 	%r<28>;
	.reg .b32 	%f<12>;
	.reg .b64 	%rd<7>;

	ld.param.u32 	%r15, [_Z13multiplyArrayif_param_0];
	ld.param.f32 	%f1, [_Z13multiplyArrayif_param_1];
	mov.u32 	%r16, %nctaid.x;
	div.u32 	%r17, %r15, %r16;
	mov.u32 	%r18, %ctaid.x;
	mul.lo.s32 	%r1, %r17, %r18;
	add.s32 	%r19, %r16, -1;
	setp.lt.u32 	%p1, %r18, %r19;
	add.s32 	%r20, %r1, %r17;
	selp.b32 	%r2, %r20, %r15, %p1;
	setp.ge.s32 	%p2, %r1, %r2;
	@%p2 bra 	$L__BB0_7;
	sub.s32 	%r21, %r2, %r1;
	and.b32  	%r3, %r21, 3;
	setp.eq.s32 	%p3, %r3, 0;
	mov.u32 	%r25, %r1;
	@%p3 bra 	$L__BB0_4;
	neg.s32 	%r23, %r3;
	mov.u64 	%rd2, dA;
	mov.u32 	%r25, %r1;
$L__BB0_3:
	.pragma "nounroll";
	mul.wide.s32 	%rd1, %r25, 4;
	add.s64 	%rd3, %rd2, %rd1;
	ld.global.f32 	%f2, [%rd3];
	mul.f32 	%f3, %f1, %f2;
	st.global.f32 	[%rd3], %f3;
	add.s32 	%r25, %r25, 1;
	add.s32 	%r23, %r23, 1;
	setp.ne.s32 	%p4, %r23, 0;
	@%p4 bra 	$L__BB0_3;
$L__BB0_4:
	sub.s32 	%r22, %r1, %r2;
	setp.gt.u32 	%p5, %r22, -4;
	@%p5 bra 	$L__BB0_7;
	sub.s32 	%r26, %r25, %r2;
	mov.u64 	%rd5, dA;
$L__BB0_6:
	mul.wide.s32 	%rd4, %r25, 4;
	add.s64 	%rd6, %rd5, %rd4;
	ld.global.f32 	%f4, [%rd6];
	mul.f32 	%f5, %f1, %f4;
	st.global.f32 	[%rd6], %f5;
	ld.global.f32 	%f6, [%rd6+4];
	mul.f32 	%f7, %f1, %f6;
	st.global.f32 	[%rd6+4], %f7;
	ld.global.f32 	%f8, [%rd6+8];
	mul.f32 	%f9, %f1, %f8;
	st.global.f32 	[%rd6+8], %f9;
	ld.global.f32 	%f10, [%rd6+12];
	mul.f32 	%f11, %f1, %f10;
	st.global.f32 	[%rd6+12], %f11;
	add.s32 	%r25, %r25, 4;
	add.s32 	%r26, %r26, 4;
	setp.ne.s32 	%p6, %r26, 0;
	@%p6 bra 	$L__BB0_6;
$L__BB0_7:
	ret;

}


// ===== COMPILED SASS (sm_100) =====

	.target	sm_100

	.elftype	@"ET_EXEC"


//--------------------- .note.nv.tkinfo           --------------------------
	.section	.note.nv.tkinfo,"",@"SHT_NOTE"
	.sectionflags	@"SHF_NOTE_NV_TKINFO"
	.tkinfo
        /*0018*/ 	.word	0x00000002
        /*0030*/ 	.string	""
        /*0030*/ 	.string	"ptxas"
        /*0030*/ 	.string	"Cuda compilation tools, release 13.0, V13.0.88"
        /*0030*/ 	.string	"Build cuda_13.0.r13.0/compiler.36424714_0"
        /*0030*/ 	.string	"-arch sm_100 -m 64 "



//--------------------- .note.nv.cuinfo           --------------------------
	.section	.note.nv.cuinfo,"",@"SHT_NOTE"
	.sectionflags	@"SHF_NOTE_NV_CUINFO"
        /*0018*/ 	.short	0x0002
        /*001a*/ 	.short	0x0064
        /*001c*/ 	.short	0x0082
	.zero		2


//--------------------- .nv.info                  --------------------------
	.section	.nv.info,"",@"SHT_CUDA_INFO"
	.align	4


	//----- nvinfo : EIATTR_REGCOUNT
	.align		4
        /*0000*/ 	.byte	0x04, 0x2f
        /*0002*/ 	.short	(.L_2 - .L_1)
	.align		4
.L_1:
        /*0004*/ 	.word	index@(_Z13multiplyArrayif)
        /*0008*/ 	.word	0x0000001c


	//----- nvinfo : EIATTR_FRAME_SIZE
	.align		4
.L_2:
        /*000c*/ 	.byte	0x04, 0x11
        /*000e*/ 	.short	(.L_4 - .L_3)
	.align		4
.L_3:
        /*0010*/ 	.word	index@(_Z13multiplyArrayif)
        /*0014*/ 	.word	0x00000000


	//----- nvinfo : EIATTR_MIN_STACK_SIZE
	.align		4
.L_4:
        /*0018*/ 	.byte	0x04, 0x12
        /*001a*/ 	.short	(.L_6 - .L_5)
	.align		4
.L_5:
        /*001c*/ 	.word	index@(_Z13multiplyArrayif)
        /*0020*/ 	.word	0x00000000
.L_6:


//--------------------- .nv.compat                --------------------------
	.section	.nv.compat,"",@"SHT_CUDA_COMPAT_INFO"
	.align	4
        /*0000*/ 	.byte	0x02, 0x09, 0x00, 0x00, 0x02, 0x02, 0x01, 0x00, 0x02, 0x05, 0x05, 0x00, 0x03, 0x07, 0x01, 0x01
        /*0010*/ 	.byte	0x02, 0x03, 0x00, 0x00, 0x02, 0x06, 0x01, 0x00, 0x04, 0x0b, 0x08, 0x00, 0x09, 0x00, 0x00, 0x00
        /*0020*/ 	.byte	0x00, 0x00, 0x00, 0x00


//--------------------- .nv.info._Z13multiplyArrayif --------------------------
	.section	.nv.info._Z13multiplyArrayif,"",@"SHT_CUDA_INFO"
	.sectionflags	@""
	.align	4


	//----- nvinfo : EIATTR_CUDA_API_VERSION
	.align		4
        /*0000*/ 	.byte	0x04, 0x37
        /*0002*/ 	.short	(.L_8 - .L_7)
.L_7:
        /*0004*/ 	.word	0x00000082


	//----- nvinfo : EIATTR_KPARAM_INFO
	.align		4
.L_8:
        /*0008*/ 	.byte	0x04, 0x17
        /*000a*/ 	.short	(.L_10 - .L_9)
.L_9:
        /*000c*/ 	.word	0x00000000
        /*0010*/ 	.short	0x0001
        /*0012*/ 	.short	0x0004
        /*0014*/ 	.byte	0x00, 0xf0, 0x11, 0x00


	//----- nvinfo : EIATTR_KPARAM_INFO
	.align		4
.L_10:
        /*0018*/ 	.byte	0x04, 0x17
        /*001a*/ 	.short	(.L_12 - .L_11)
.L_11:
        /*001c*/ 	.word	0x00000000
        /*0020*/ 	.short	0x0000
        /*0022*/ 	.short	0x0000
        /*0024*/ 	.byte	0x00, 0xf0, 0x11, 0x00


	//----- nvinfo : EIATTR_SPARSE_MMA_MASK
	.align		4
.L_12:
        /*0028*/ 	.byte	0x03, 0x50
        /*002a*/ 	.short	0x0000


	//----- nvinfo : EIATTR_MAXREG_COUNT
	.align		4
        /*002c*/ 	.byte	0x03, 0x1b
        /*002e*/ 	.short	0x00ff


	//----- nvinfo : EIATTR_MERCURY_ISA_VERSION
	.align		4
        /*0030*/ 	.byte	0x03, 0x5f
        /*0032*/ 	.short	0x0101


	//----- nvinfo : EIATTR_VRC_CTA_INIT_COUNT
	.align		4
        /*0034*/ 	.byte	0x02, 0x4a
	.zero		1
	.zero		1


	//----- nvinfo : EIATTR_EXIT_INSTR_OFFSETS
	.align		4
        /*0038*/ 	.byte	0x04, 0x1c
        /*003a*/ 	.short	(.L_14 - .L_13)


	//   ....[0]....
.L_13:
        /*003c*/ 	.word	0x000001b0


	//   ....[1]....
        /*0040*/ 	.word	0x000002d0


	//   ....[2]....
        /*0044*/ 	.word	0x00000990


	//   ....[3]....
        /*0048*/ 	.word	0x00000ab0


	//----- nvinfo : EIATTR_CBANK_PARAM_SIZE
	.align		4
.L_14:
        /*004c*/ 	.byte	0x03, 0x19
        /*004e*/ 	.short	0x0008


	//----- nvinfo : EIATTR_PARAM_CBANK
	.align		4
        /*0050*/ 	.byte	0x04, 0x0a
        /*0052*/ 	.short	(.L_16 - .L_15)
	.align		4
.L_15:
        /*0054*/ 	.word	index@(.nv.constant0._Z13multiplyArrayif)
        /*0058*/ 	.short	0x0380
        /*005a*/ 	.short	0x0008


	//----- nvinfo : EIATTR_SW_WAR
	.align		4
.L_16:
        /*005c*/ 	.byte	0x04, 0x36
        /*005e*/ 	.short	(.L_18 - .L_17)
.L_17:
        /*0060*/ 	.word	0x00000008
.L_18:


//--------------------- .nv.callgraph             --------------------------
	.section	.nv.callgraph,"",@"SHT_CUDA_CALLGRAPH"
	.align	4
	.sectionentsize	8
	.align		4
        /*0000*/ 	.word	0x00000000
	.align		4
        /*0004*/ 	.word	0xffffffff
	.align		4
        /*0008*/ 	.word	0x00000000
	.align		4
        /*000c*/ 	.word	0xfffffffe
	.align		4
        /*0010*/ 	.word	0x00000000
	.align		4
        /*0014*/ 	.word	0xfffffffd
	.align		4
        /*0018*/ 	.word	0x00000000
	.align		4
        /*001c*/ 	.word	0xfffffffc


//--------------------- .nv.constant4             --------------------------
	.section	.nv.constant4,"a",@progbits
	.align	8
	.align		8
.nv.constant4:
        /*0000*/ 	.dword	dA


//--------------------- .text._Z13multiplyArrayif --------------------------
	.section	.text._Z13multiplyArrayif,"ax",@progbits
	.align	128
        .global         _Z13multiplyArrayif
        .type           _Z13multiplyArrayif,@function
        .size           _Z13multiplyArrayif,(.L_x_7 - _Z13multiplyArrayif)
        .other          _Z13multiplyArrayif,@"STO_CUDA_ENTRY STV_DEFAULT"
_Z13multiplyArrayif:
.text._Z13multiplyArrayif:
[----:B------:R-:W-:Y:S01]  /*0000*/  LDC R1, c[0x0][0x37c] ;  /* 0x0000df00ff017b82 */ /* 0x000fe20000000800 */
[----:B------:R-:W0:Y:S07]  /*0010*/  LDCU UR5, c[0x0][0x370] ;  /* 0x00006e00ff0577ac */ /* 0x000e2e0008000800 */
[----:B------:R-:W1:Y:S01]  /*0020*/  LDC R9, c[0x0][0x380] ;  /* 0x0000e000ff097b82 */ /* 0x000e620000000800 */
[----:B0-----:R-:W0:Y:S01]  /*0030*/  I2F.U32.RP R0, UR5 ;  /* 0x0000000500007d06 */ /* 0x001e220008209000 */
[----:B------:R-:W-:Y:S01]  /*0040*/  ISETP.NE.U32.AND P0, PT, RZ, UR5, PT ;  /* 0x00000005ff007c0c */ /* 0x000fe2000bf05070 */
[----:B------:R-:W-:-:S06]  /*0050*/  UIADD3 UR4, UPT, UPT, UR5, -0x1, URZ ;  /* 0xffffffff05047890 */ /* 0x000fcc000fffe0ff */
[----:B0-----:R-:W0:Y:S02]  /*0060*/  MUFU.RCP R0, R0 ;  /* 0x0000000000007308 */ /* 0x001e240000001000 */
[----:B0-----:R-:W-:-:S06]  /*0070*/  IADD3 R2, PT, PT, R0, 0xffffffe, RZ ;  /* 0x0ffffffe00027810 */ /* 0x001fcc0007ffe0ff */
[----:B------:R0:W2:Y:S02]  /*0080*/  F2I.FTZ.U32.TRUNC.NTZ R3, R2 ;  /* 0x0000000200037305 */ /* 0x0000a4000021f000 */
[----:B0-----:R-:W-:Y:S01]  /*0090*/  HFMA2 R2, -RZ, RZ, 0, 0 ;  /* 0x00000000ff027431 */ /* 0x001fe200000001ff */
[----:B--2---:R-:W-:-:S05]  /*00a0*/  IADD3 R5, PT, PT, RZ, -R3, RZ ;  /* 0x80000003ff057210 */ /* 0x004fca0007ffe0ff */
[----:B------:R-:W-:-:S04]  /*00b0*/  IMAD R5, R5, UR5, RZ ;  /* 0x0000000505057c24 */ /* 0x000fc8000f8e02ff */
[----:B------:R-:W-:-:S06]  /*00c0*/  IMAD.HI.U32 R3, R3, R5, R2 ;  /* 0x0000000503037227 */ /* 0x000fcc00078e0002 */
[----:B-1----:R-:W-:-:S05]  /*00d0*/  IMAD.HI.U32 R3, R3, R9, RZ ;  /* 0x0000000903037227 */ /* 0x002fca00078e00ff */
[----:B------:R-:W-:-:S05]  /*00e0*/  IADD3 R4, PT, PT, -R3, RZ, RZ ;  /* 0x000000ff03047210 */ /* 0x000fca0007ffe1ff */
[----:B------:R-:W-:Y:S02]  /*00f0*/  IMAD R0, R4, UR5, R9 ;  /* 0x0000000504007c24 */ /* 0x000fe4000f8e0209 */
[----:B------:R-:W0:Y:S03]  /*0100*/  S2R R4, SR_CTAID.X ;  /* 0x0000000000047919 */ /* 0x000e260000002500 */
[----:B------:R-:W-:-:S13]  /*0110*/  ISETP.GE.U32.AND P1, PT, R0, UR5, PT ;  /* 0x0000000500007c0c */ /* 0x000fda000bf26070 */
[----:B------:R-:W-:Y:S02]  /*0120*/  @P1 IADD3 R0, PT, PT, R0, -UR5, RZ ;  /* 0x8000000500001c10 */ /* 0x000fe4000fffe0ff */
[----:B------:R-:W-:Y:S02]  /*0130*/  @P1 IADD3 R3, PT, PT, R3, 0x1, RZ ;  /* 0x0000000103031810 */ /* 0x000fe40007ffe0ff */
[----:B------:R-:W-:Y:S02]  /*0140*/  ISETP.GE.U32.AND P2, PT, R0, UR5, PT ;  /* 0x0000000500007c0c */ /* 0x000fe4000bf46070 */
[----:B0-----:R-:W-:-:S11]  /*0150*/  ISETP.GE.U32.AND P1, PT, R4, UR4, PT ;  /* 0x0000000404007c0c */ /* 0x001fd6000bf26070 */
[----:B------:R-:W-:Y:S02]  /*0160*/  @P2 IADD3 R3, PT, PT, R3, 0x1, RZ ;  /* 0x0000000103032810 */ /* 0x000fe40007ffe0ff */
[----:B------:R-:W-:-:S05]  /*0170*/  @!P0 LOP3.LUT R3, RZ, UR5, RZ, 0x33, !PT ;  /* 0x00000005ff038c12 */ /* 0x000fca000f8e33ff */
[----:B------:R-:W-:-:S05]  /*0180*/  IMAD R0, R3, R4, RZ ;  /* 0x0000000403007224 */ /* 0x000fca00078e02ff */
[----:B------:R-:W-:-:S04]  /*0190*/  @!P1 IADD3 R9, PT, PT, R3, R0, RZ ;  /* 0x0000000003099210 */ /* 0x000fc80007ffe0ff */
[----:B------:R-:W-:-:S13]  /*01a0*/  ISETP.GE.AND P0, PT, R0, R9, PT ;  /* 0x000000090000720c */ /* 0x000fda0003f06270 */
[----:B------:R-:W-:Y:S05]  /*01b0*/  @P0 EXIT ;  /* 0x000000000000094d */ /* 0x000fea0003800000 */
[CC--:B------:R-:W-:Y:S01]  /*01c0*/  IADD3 R2, PT, PT, -R0.reuse, R9.reuse, RZ ;  /* 0x0000000900027210 */ /* 0x0c0fe20007ffe1ff */
[----:B------:R-:W0:Y:S01]  /*01d0*/  LDCU.64 UR4, c[0x0][0x358] ;  /* 0x00006b00ff0477ac */ /* 0x000e220008000a00 */
[----:B------:R-:W-:Y:S02]  /*01e0*/  IADD3 R3, PT, PT, R0, -R9, RZ ;  /* 0x8000000900037210 */ /* 0x000fe40007ffe0ff */
[----:B------:R-:W-:Y:S02]  /*01f0*/  LOP3.LUT P0, R2, R2, 0x3, RZ, 0xc0, !PT ;  /* 0x0000000302027812 */ /* 0x000fe4000780c0ff */
[----:B------:R-:W-:-:S11]  /*0200*/  ISETP.GT.U32.AND P1, PT, R3, -0x4, PT ;  /* 0xfffffffc0300780c */ /* 0x000fd60003f24070 */
[----:B------:R-:W-:Y:S05]  /*0210*/  @!P0 BRA `(.L_x_0) ;  /* 0x00000000002c8947 */ /* 0x000fea0003800000 */
[----:B------:R-:W1:Y:S01]  /*0220*/  LDC.64 R4, c[0x4][RZ] ;  /* 0x01000000ff047b82 */ /* 0x000e620000000a00 */
[----:B------:R-:W-:Y:S01]  /*0230*/  IADD3 R6, PT, PT, -R2, RZ, RZ ;  /* 0x000000ff02067210 */ /* 0x000fe20007ffe1ff */
[----:B------:R-:W2:Y:S06]  /*0240*/  LDCU UR6, c[0x0][0x384] ;  /* 0x00007080ff0677ac */ /* 0x000eac0008000800 */
.L_x_1:
[----:B-1-3--:R-:W-:-:S05]  /*0250*/  IMAD.WIDE R2, R0, 0x4, R4 ;  /* 0x0000000400027825 */ /* 0x00afca00078e0204 */
[----:B0-----:R-:W2:Y:S01]  /*0260*/  LDG.E R7, desc[UR4][R2.64] ;  /* 0x0000000402077981 */ /* 0x001ea2000c1e1900 */
[----:B------:R-:W-:Y:S02]  /*0270*/  IADD3 R6, PT, PT, R6, 0x1, RZ ;  /* 0x0000000106067810 */ /* 0x000fe40007ffe0ff */
[----:B------:R-:W-:Y:S02]  /*0280*/  IADD3 R0, PT, PT, R0, 0x1, RZ ;  /* 0x0000000100007810 */ /* 0x000fe40007ffe0ff */
[----:B------:R-:W-:Y:S01]  /*0290*/  ISETP.NE.AND P0, PT, R6, RZ, PT ;  /* 0x000000ff0600720c */ /* 0x000fe20003f05270 */
[----:B--2---:R-:W-:-:S05]  /*02a0*/  FMUL R7, R7, UR6 ;  /* 0x0000000607077c20 */ /* 0x004fca0008400000 */
[----:B------:R3:W-:Y:S07]  /*02b0*/  STG.E desc[UR4][R2.64], R7 ;  /* 0x0000000702007986 */ /* 0x0007ee000c101904 */
[----:B------:R-:W-:Y:S05]  /*02c0*/  @P0 BRA `(.L_x_1) ;  /* 0xfffffffc00e00947 */ /* 0x000fea000383ffff */
.L_x_0:
[----:B0-----:R-:W-:Y:S05]  /*02d0*/  @P1 EXIT ;  /* 0x000000000000194d */ /* 0x001fea0003800000 */
[----:B---3--:R-:W0:Y:S01]  /*02e0*/  LDC.64 R2, c[0x4][RZ] ;  /* 0x01000000ff027b82 */ /* 0x008e220000000a00 */
[----:B------:R-:W-:Y:S01]  /*02f0*/  IADD3 R4, PT, PT, -R9, R0, RZ ;  /* 0x0000000009047210 */ /* 0x000fe20007ffe1ff */
[----:B------:R-:W1:Y:S03]  /*0300*/  LDCU UR7, c[0x0][0x384] ;  /* 0x00007080ff0777ac */ /* 0x000e660008000800 */
[----:B------:R-:W-:-:S13]  /*0310*/  ISETP.GE.AND P0, PT, R4, RZ, PT ;  /* 0x000000ff0400720c */ /* 0x000fda0003f06270 */
[----:B------:R-:W-:Y:S05]  /*0320*/  @P0 BRA `(.L_x_2) ;  /* 0x00000004009c0947 */ /* 0x000fea0003800000 */
[----:B------:R-:W-:Y:S02]  /*0330*/  IADD3 R5, PT, PT, -R4, RZ, RZ ;  /* 0x000000ff04057210 */ /* 0x000fe40007ffe1ff */
[----:B------:R-:W-:Y:S02]  /*0340*/  PLOP3.LUT P0, PT, PT, PT, PT, 0x80, 0x8 ;  /* 0x000000000008781c */ /* 0x000fe40003f0f070 */
[----:B------:R-:W-:-:S13]  /*0350*/  ISETP.GT.AND P1, PT, R5, 0xc, PT ;  /* 0x0000000c0500780c */ /* 0x000fda0003f24270 */
[----:B------:R-:W-:Y:S05]  /*0360*/  @!P1 BRA `(.L_x_3) ;  /* 0x0000000000f89947 */ /* 0x000fea0003800000 */
[----:B------:R-:W-:Y:S01]  /*0370*/  PLOP3.LUT P0, PT, PT, PT, PT, 0x8, 0x80 ;  /* 0x000000000080781c */ /* 0x000fe20003f0e170 */
[----:B------:R-:W2:-:S12]  /*0380*/  LDCU UR6, c[0x0][0x384] ;  /* 0x00007080ff0677ac */ /* 0x000e980008000800 */
.L_x_4:
[----:B----4-:R-:W3:Y:S02]  /*0390*/  LDC.64 R6, c[0x4][RZ] ;  /* 0x01000000ff067b82 */ /* 0x010ee40000000a00 */
[----:B---3--:R-:W-:-:S05]  /*03a0*/  IMAD.WIDE R8, R0, 0x4, R6 ;  /* 0x0000000400087825 */ /* 0x008fca00078e0206 */
[----:B------:R-:W2:Y:S04]  /*03b0*/  LDG.E R5, desc[UR4][R8.64] ;  /* 0x0000000408057981 */ /* 0x000ea8000c1e1900 */
[----:B------:R-:W3:Y:S04]  /*03c0*/  LDG.E R10, desc[UR4][R8.64+0x4] ;  /* 0x00000404080a7981 */ /* 0x000ee8000c1e1900 */
[----:B------:R-:W4:Y:S04]  /*03d0*/  LDG.E R11, desc[UR4][R8.64+0x8] ;  /* 0x00000804080b7981 */ /* 0x000f28000c1e1900 */
[----:B------:R-:W5:Y:S01]  /*03e0*/  LDG.E R12, desc[UR4][R8.64+0xc] ;  /* 0x00000c04080c7981 */ /* 0x000f62000c1e1900 */
[----:B------:R-:W-:Y:S01]  /*03f0*/  IADD3 R19, PT, PT, R0, 0x4, RZ ;  /* 0x0000000400137810 */ /* 0x000fe20007ffe0ff */
[----:B--2---:R-:W-:Y:S01]  /*0400*/  FMUL R5, R5, UR6 ;  /* 0x0000000605057c20 */ /* 0x004fe20008400000 */
[----:B---3--:R-:W-:-:S04]  /*0410*/  FMUL R13, R10, UR6 ;  /* 0x000000060a0d7c20 */ /* 0x008fc80008400000 */
[----:B------:R-:W-:Y:S01]  /*0420*/  STG.E desc[UR4][R8.64], R5 ;  /* 0x0000000508007986 */ /* 0x000fe2000c101904 */
[----:B----4-:R-:W-:Y:S01]  /*0430*/  FMUL R15, R11, UR6 ;  /* 0x000000060b0f7c20 */ /* 0x010fe20008400000 */
[----:B------:R-:W-:Y:S02]  /*0440*/  IMAD.WIDE R10, R19, 0x4, R6 ;  /* 0x00000004130a7825 */ /* 0x000fe400078e0206 */
[----:B------:R2:W-:Y:S02]  /*0450*/  STG.E desc[UR4][R8.64+0x4], R13 ;  /* 0x0000040d08007986 */ /* 0x0005e4000c101904 */
[----:B-----5:R-:W-:Y:S02]  /*0460*/  FMUL R17, R12, UR6 ;  /* 0x000000060c117c20 */ /* 0x020fe40008400000 */
[----:B------:R-:W-:Y:S04]  /*0470*/  STG.E desc[UR4][R8.64+0x8], R15 ;  /* 0x0000080f08007986 */ /* 0x000fe8000c101904 */
[----:B------:R3:W-:Y:S04]  /*0480*/  STG.E desc[UR4][R8.64+0xc], R17 ;  /* 0x00000c1108007986 */ /* 0x0007e8000c101904 */
[----:B------:R-:W4:Y:S04]  /*0490*/  LDG.E R12, desc[UR4][R10.64] ;  /* 0x000000040a0c7981 */ /* 0x000f28000c1e1900 */
[----:B------:R-:W5:Y:S04]  /*04a0*/  LDG.E R14, desc[UR4][R10.64+0x4] ;  /* 0x000004040a0e7981 */ /* 0x000f68000c1e1900 */
[----:B------:R-:W3:Y:S04]  /*04b0*/  LDG.E R16, desc[UR4][R10.64+0x8] ;  /* 0x000008040a107981 */ /* 0x000ee8000c1e1900 */
[----:B------:R-:W3:Y:S01]  /*04c0*/  LDG.E R18, desc[UR4][R10.64+0xc] ;  /* 0x00000c040a127981 */ /* 0x000ee2000c1e1900 */
[----:B------:R-:W-:Y:S01]  /*04d0*/  IADD3 R25, PT, PT, R0, 0x8, RZ ;  /* 0x0000000800197810 */ /* 0x000fe20007ffe0ff */
[----:B----4-:R-:W-:-:S04]  /*04e0*/  FMUL R19, R12, UR6 ;  /* 0x000000060c137c20 */ /* 0x010fc80008400000 */
[----:B--2---:R-:W-:-:S04]  /*04f0*/  IMAD.WIDE R12, R25, 0x4, R6 ;  /* 0x00000004190c7825 */ /* 0x004fc800078e0206 */
[----:B-----5:R-:W-:Y:S01]  /*0500*/  FMUL R21, R14, UR6 ;  /* 0x000000060e157c20 */ /* 0x020fe20008400000 */
[----:B------:R2:W-:Y:S01]  /*0510*/  STG.E desc[UR4][R10.64], R19 ;  /* 0x000000130a007986 */ /* 0x0005e2000c101904 */
[----:B---3--:R-:W-:-:S03]  /*0520*/  FMUL R5, R16, UR6 ;  /* 0x0000000610057c20 */ /* 0x008fc60008400000 */
[----:B------:R-:W-:Y:S01]  /*0530*/  STG.E desc[UR4][R10.64+0x4], R21 ;  /* 0x000004150a007986 */ /* 0x000fe2000c101904 */
[----:B------:R-:W-:-:S03]  /*0540*/  FMUL R23, R18, UR6 ;  /* 0x0000000612177c20 */ /* 0x000fc60008400000 */
[----:B------:R3:W-:Y:S04]  /*0550*/  STG.E desc[UR4][R10.64+0x8], R5 ;  /* 0x000008050a007986 */ /* 0x0007e8000c101904 */
[----:B------:R4:W-:Y:S04]  /*0560*/  STG.E desc[UR4][R10.64+0xc], R23 ;  /* 0x00000c170a007986 */ /* 0x0009e8000c101904 */
[----:B------:R-:W5:Y:S04]  /*0570*/  LDG.E R8, desc[UR4][R12.64] ;  /* 0x000000040c087981 */ /* 0x000f68000c1e1900 */
[----:B------:R-:W2:Y:S04]  /*0580*/  LDG.E R14, desc[UR4][R12.64+0x4] ;  /* 0x000004040c0e7981 */ /* 0x000ea8000c1e1900 */
[----:B------:R-:W3:Y:S04]  /*0590*/  LDG.E R16, desc[UR4][R12.64+0x8] ;  /* 0x000008040c107981 */ /* 0x000ee8000c1e1900 */
[----:B------:R-:W4:Y:S01]  /*05a0*/  LDG.E R18, desc[UR4][R12.64+0xc] ;  /* 0x00000c040c127981 */ /* 0x000f22000c1e1900 */
[----:B------:R-:W-:-:S05]  /*05b0*/  IADD3 R25, PT, PT, R0, 0xc, RZ ;  /* 0x0000000c00197810 */ /* 0x000fca0007ffe0ff */
[----:B------:R-:W-:-:S04]  /*05c0*/  IMAD.WIDE R6, R25, 0x4, R6 ;  /* 0x0000000419067825 */ /* 0x000fc800078e0206 */
[----:B-----5:R-:W-:Y:S01]  /*05d0*/  FMUL R9, R8, UR6 ;  /* 0x0000000608097c20 */ /* 0x020fe20008400000 */
[----:B--2---:R-:W-:-:S04]  /*05e0*/  FMUL R15, R14, UR6 ;  /* 0x000000060e0f7c20 */ /* 0x004fc80008400000 */
[----:B------:R2:W-:Y:S01]  /*05f0*/  STG.E desc[UR4][R12.64], R9 ;  /* 0x000000090c007986 */ /* 0x0005e2000c101904 */
[----:B---3--:R-:W-:-:S03]  /*0600*/  FMUL R17, R16, UR6 ;  /* 0x0000000610117c20 */ /* 0x008fc60008400000 */
[----:B------:R3:W-:Y:S01]  /*0610*/  STG.E desc[UR4][R12.64+0x4], R15 ;  /* 0x0000040f0c007986 */ /* 0x0007e2000c101904 */
[----:B----4-:R-:W-:-:S03]  /*0620*/  FMUL R19, R18, UR6 ;  /* 0x0000000612137c20 */ /* 0x010fc60008400000 */
[----:B------:R3:W-:Y:S04]  /*0630*/  STG.E desc[UR4][R12.64+0x8], R17 ;  /* 0x000008110c007986 */ /* 0x0007e8000c101904 */
[----:B------:R3:W-:Y:S04]  /*0640*/  STG.E desc[UR4][R12.64+0xc], R19 ;  /* 0x00000c130c007986 */ /* 0x0007e8000c101904 */
[----:B------:R-:W4:Y:S04]  /*0650*/  LDG.E R5, desc[UR4][R6.64] ;  /* 0x0000000406057981 */ /* 0x000f28000c1e1900 */
[----:B------:R-:W5:Y:S04]  /*0660*/  LDG.E R8, desc[UR4][R6.64+0x4] ;  /* 0x0000040406087981 */ /* 0x000f68000c1e1900 */
[----:B------:R-:W2:Y:S04]  /*0670*/  LDG.E R10, desc[UR4][R6.64+0x8] ;  /* 0x00000804060a7981 */ /* 0x000ea8000c1e1900 */
[----:B------:R-:W3:Y:S01]  /*0680*/  LDG.E R14, desc[UR4][R6.64+0xc] ;  /* 0x00000c04060e7981 */ /* 0x000ee2000c1e1900 */
[----:B------:R-:W-:-:S02]  /*0690*/  IADD3 R4, PT, PT, R4, 0x10, RZ ;  /* 0x0000001004047810 */ /* 0x000fc40007ffe0ff */
[----:B------:R-:W-:Y:S02]  /*06a0*/  IADD3 R0, PT, PT, R0, 0x10, RZ ;  /* 0x0000001000007810 */ /* 0x000fe40007ffe0ff */
[----:B------:R-:W-:Y:S01]  /*06b0*/  ISETP.GE.AND P1, PT, R4, -0xc, PT ;  /* 0xfffffff40400780c */ /* 0x000fe20003f26270 */
[----:B----4-:R-:W-:Y:S01]  /*06c0*/  FMUL R5, R5, UR6 ;  /* 0x0000000605057c20 */ /* 0x010fe20008400000 */
[----:B-----5:R-:W-:-:S04]  /*06d0*/  FMUL R11, R8, UR6 ;  /* 0x00000006080b7c20 */ /* 0x020fc80008400000 */
[----:B------:R4:W-:Y:S01]  /*06e0*/  STG.E desc[UR4][R6.64], R5 ;  /* 0x0000000506007986 */ /* 0x0009e2000c101904 */
[----:B--2---:R-:W-:-:S03]  /*06f0*/  FMUL R21, R10, UR6 ;  /* 0x000000060a157c20 */ /* 0x004fc60008400000 */
[----:B------:R4:W-:Y:S01]  /*0700*/  STG.E desc[UR4][R6.64+0x4], R11 ;  /* 0x0000040b06007986 */ /* 0x0009e2000c101904 */
[----:B---3--:R-:W-:-:S03]  /*0710*/  FMUL R9, R14, UR6 ;  /* 0x000000060e097c20 */ /* 0x008fc60008400000 */
[----:B------:R4:W-:Y:S04]  /*0720*/  STG.E desc[UR4][R6.64+0x8], R21 ;  /* 0x0000081506007986 */ /* 0x0009e8000c101904 */
[----:B------:R4:W-:Y:S01]  /*0730*/  STG.E desc[UR4][R6.64+0xc], R9 ;  /* 0x00000c0906007986 */ /* 0x0009e2000c101904 */
[----:B------:R-:W-:Y:S05]  /*0740*/  @!P1 BRA `(.L_x_4) ;  /* 0xfffffffc00109947 */ /* 0x000fea000383ffff */
.L_x_3:
[----:B----4-:R-:W-:-:S04]  /*0750*/  IADD3 R5, PT, PT, -R4, RZ, RZ ;  /* 0x000000ff04057210 */ /* 0x010fc80007ffe1ff */
[----:B------:R-:W-:-:S13]  /*0760*/  ISETP.GT.AND P1, PT, R5, 0x4, PT ;  /* 0x000000040500780c */ /* 0x000fda0003f24270 */
[----:B------:R-:W-:Y:S05]  /*0770*/  @!P1 BRA `(.L_x_5) ;  /* 0x0000000000809947 */ /* 0x000fea0003800000 */
[----:B------:R-:W2:Y:S01]  /*0780*/  LDC.64 R8, c[0x4][RZ] ;  /* 0x01000000ff087b82 */ /* 0x000ea20000000a00 */
[----:B------:R-:W3:Y:S01]  /*0790*/  LDCU UR6, c[0x0][0x384] ;  /* 0x00007080ff0677ac */ /* 0x000ee20008000800 */
[----:B--2---:R-:W-:-:S05]  /*07a0*/  IMAD.WIDE R6, R0, 0x4, R8 ;  /* 0x0000000400067825 */ /* 0x004fca00078e0208 */
[----:B------:R-:W3:Y:S04]  /*07b0*/  LDG.E R5, desc[UR4][R6.64] ;  /* 0x0000000406057981 */ /* 0x000ee8000c1e1900 */
[----:B------:R-:W2:Y:S04]  /*07c0*/  LDG.E R10, desc[UR4][R6.64+0x4] ;  /* 0x00000404060a7981 */ /* 0x000ea8000c1e1900 */
[----:B------:R-:W4:Y:S04]  /*07d0*/  LDG.E R12, desc[UR4][R6.64+0x8] ;  /* 0x00000804060c7981 */ /* 0x000f28000c1e1900 */
[----:B------:R-:W5:Y:S01]  /*07e0*/  LDG.E R14, desc[UR4][R6.64+0xc] ;  /* 0x00000c04060e7981 */ /* 0x000f62000c1e1900 */
[----:B------:R-:W-:-:S05]  /*07f0*/  IADD3 R17, PT, PT, R0, 0x4, RZ ;  /* 0x0000000400117810 */ /* 0x000fca0007ffe0ff */
[----:B------:R-:W-:-:S04]  /*0800*/  IMAD.WIDE R8, R17, 0x4, R8 ;  /* 0x0000000411087825 */ /* 0x000fc800078e0208 */
[----:B---3--:R-:W-:Y:S01]  /*0810*/  FMUL R5, R5, UR6 ;  /* 0x0000000605057c20 */ /* 0x008fe20008400000 */
[----:B--2---:R-:W-:-:S04]  /*0820*/  FMUL R11, R10, UR6 ;  /* 0x000000060a0b7c20 */ /* 0x004fc80008400000 */
[----:B------:R2:W-:Y:S01]  /*0830*/  STG.E desc[UR4][R6.64], R5 ;  /* 0x0000000506007986 */ /* 0x0005e2000c101904 */
[----:B----4-:R-:W-:-:S03]  /*0840*/  FMUL R13, R12, UR6 ;  /* 0x000000060c0d7c20 */ /* 0x010fc60008400000 */
[----:B------:R3:W-:Y:S01]  /*0850*/  STG.E desc[UR4][R6.64+0x4], R11 ;  /* 0x0000040b06007986 */ /* 0x0007e2000c101904 */
[----:B-----5:R-:W-:-:S03]  /*0860*/  FMUL R15, R14, UR6 ;  /* 0x000000060e0f7c20 */ /* 0x020fc60008400000 */
[----:B------:R3:W-:Y:S04]  /*0870*/  STG.E desc[UR4][R6.64+0x8], R13 ;  /* 0x0000080d06007986 */ /* 0x0007e8000c101904 */
[----:B------:R3:W-:Y:S04]  /*0880*/  STG.E desc[UR4][R6.64+0xc], R15 ;  /* 0x00000c0f06007986 */ /* 0x0007e8000c101904 */
[----:B------:R-:W4:Y:S04]  /*0890*/  LDG.E R10, desc[UR4][R8.64] ;  /* 0x00000004080a7981 */ /* 0x000f28000c1e1900 */
[----:B------:R-:W5:Y:S04]  /*08a0*/  LDG.E R12, desc[UR4][R8.64+0x4] ;  /* 0x00000404080c7981 */ /* 0x000f68000c1e1900 */
[----:B------:R-:W2:Y:S04]  /*08b0*/  LDG.E R14, desc[UR4][R8.64+0x8] ;  /* 0x00000804080e7981 */ /* 0x000ea8000c1e1900 */
[----:B------:R-:W3:Y:S01]  /*08c0*/  LDG.E R16, desc[UR4][R8.64+0xc] ;  /* 0x00000c0408107981 */ /* 0x000ee2000c1e1900 */
[----:B------:R-:W-:-:S02]  /*08d0*/  PLOP3.LUT P0, PT, PT, PT, PT, 0x8, 0x80 ;  /* 0x000000000080781c */ /* 0x000fc40003f0e170 */
[----:B------:R-:W-:Y:S02]  /*08e0*/  IADD3 R4, PT, PT, R4, 0x8, RZ ;  /* 0x0000000804047810 */ /* 0x000fe40007ffe0ff */
[----:B------:R-:W-:Y:S01]  /*08f0*/  IADD3 R0, PT, PT, R0, 0x8, RZ ;  /* 0x0000000800007810 */ /* 0x000fe20007ffe0ff */
[----:B----4-:R-:W-:Y:S01]  /*0900*/  FMUL R17, R10, UR6 ;  /* 0x000000060a117c20 */ /* 0x010fe20008400000 */
[----:B-----5:R-:W-:-:S04]  /*0910*/  FMUL R19, R12, UR6 ;  /* 0x000000060c137c20 */ /* 0x020fc80008400000 */
[----:B------:R4:W-:Y:S01]  /*0920*/  STG.E desc[UR4][R8.64], R17 ;  /* 0x0000001108007986 */ /* 0x0009e2000c101904 */
[----:B--2---:R-:W-:-:S03]  /*0930*/  FMUL R21, R14, UR6 ;  /* 0x000000060e157c20 */ /* 0x004fc60008400000 */
[----:B------:R4:W-:Y:S01]  /*0940*/  STG.E desc[UR4][R8.64+0x4], R19 ;  /* 0x0000041308007986 */ /* 0x0009e2000c101904 */
[----:B---3--:R-:W-:-:S03]  /*0950*/  FMUL R5, R16, UR6 ;  /* 0x0000000610057c20 */ /* 0x008fc60008400000 */
[----:B------:R4:W-:Y:S04]  /*0960*/  STG.E desc[UR4][R8.64+0x8], R21 ;  /* 0x0000081508007986 */ /* 0x0009e8000c101904 */
[----:B------:R4:W-:Y:S02]  /*0970*/  STG.E desc[UR4][R8.64+0xc], R5 ;  /* 0x00000c0508007986 */ /* 0x0009e4000c101904 */
.L_x_5:
[----:B------:R-:W-:-:S13]  /*0980*/  ISETP.NE.OR P0, PT, R4, RZ, P0 ;  /* 0x000000ff0400720c */ /* 0x000fda0000705670 */
[----:B-1----:R-:W-:Y:S05]  /*0990*/  @!P0 EXIT ;  /* 0x000000000000894d */ /* 0x002fea0003800000 */
.L_x_2:
[----:B0-2---:R-:W-:-:S05]  /*09a0*/  IMAD.WIDE R6, R0, 0x4, R2 ;  /* 0x0000000400067825 */ /* 0x005fca00078e0202 */
[----:B----4-:R-:W1:Y:S04]  /*09b0*/  LDG.E R5, desc[UR4][R6.64] ;  /* 0x0000000406057981 */ /* 0x010e68000c1e1900 */
[----:B------:R-:W2:Y:S04]  /*09c0*/  LDG.E R8, desc[UR4][R6.64+0x4] ;  /* 0x0000040406087981 */ /* 0x000ea8000c1e1900 */
[----:B------:R-:W3:Y:S04]  /*09d0*/  LDG.E R10, desc[UR4][R6.64+0x8] ;  /* 0x00000804060a7981 */ /* 0x000ee8000c1e1900 */
[----:B------:R-:W4:Y:S01]  /*09e0*/  LDG.E R12, desc[UR4][R6.64+0xc] ;  /* 0x00000c04060c7981 */ /* 0x000f22000c1e1900 */
[----:B------:R-:W-:-:S02]  /*09f0*/  IADD3 R4, PT, PT, R4, 0x4, RZ ;  /* 0x0000000404047810 */ /* 0x000fc40007ffe0ff */
[----:B------:R-:W-:Y:S02]  /*0a00*/  IADD3 R0, PT, PT, R0, 0x4, RZ ;  /* 0x0000000400007810 */ /* 0x000fe40007ffe0ff */
[----:B------:R-:W-:Y:S01]  /*0a10*/  ISETP.NE.AND P0, PT, R4, RZ, PT ;  /* 0x000000ff0400720c */ /* 0x000fe20003f05270 */
[----:B-1----:R-:W-:Y:S01]  /*0a20*/  FMUL R5, R5, UR7 ;  /* 0x0000000705057c20 */ /* 0x002fe20008400000 */
[----:B--2---:R-:W-:-:S04]  /*0a30*/  FMUL R9, R8, UR7 ;  /* 0x0000000708097c20 */ /* 0x004fc80008400000 */
[----:B------:R2:W-:Y:S01]  /*0a40*/  STG.E desc[UR4][R6.64], R5 ;  /* 0x0000000506007986 */ /* 0x0005e2000c101904 */
[----:B---3--:R-:W-:-:S03]  /*0a50*/  FMUL R11, R10, UR7 ;  /* 0x000000070a0b7c20 */ /* 0x008fc60008400000 */
[----:B------:R2:W-:Y:S01]  /*0a60*/  STG.E desc[UR4][R6.64+0x4], R9 ;  /* 0x0000040906007986 */ /* 0x0005e2000c101904 */
[----:B----4-:R-:W-:-:S03]  /*0a70*/  FMUL R13, R12, UR7 ;  /* 0x000000070c0d7c20 */ /* 0x010fc60008400000 */
[----:B------:R2:W-:Y:S04]  /*0a80*/  STG.E desc[UR4][R6.64+0x8], R11 ;  /* 0x0000080b06007986 */ /* 0x0005e8000c101904 */
[----:B------:R2:W-:Y:S01]  /*0a90*/  STG.E desc[UR4][R6.64+0xc], R13 ;  /* 0x00000c0d06007986 */ /* 0x0005e2000c101904 */
[----:B------:R-:W-:Y:S05]  /*0aa0*/  @P0 BRA `(.L_x_2) ;  /* 0xfffffffc00bc0947 */ /* 0x000fea000383ffff */
[----:B------:R-:W-:Y:S05]  /*0ab0*/  EXIT ;  /* 0x000000000000794d */ /* 0x000fea0003800000 */
.L_x_6:
[----:B------:R-:W-:-:S00]  /*0ac0*/  BRA `(.L_x_6) ;  /* 0xfffffffc00fc7947 */ /* 0x000fc0000383ffff */
[----:B------:R-:W-:-:S00]  /*0ad0*/  NOP ;  /* 0x0000000000007918 */ /* 0x000fc00000000000 */
        /* <DEDUP_REMOVED lines=10> */
.L_x_7:


//--------------------- .nv.shared.reserved.0     --------------------------
	.section	.nv.shared.reserved.0,"aw",@nobits
	.weak		__nv_reservedSMEM_offset_0_alias
	.size		__nv_reservedSMEM_offset_0_alias, 0, 64
	.other		__nv_reservedSMEM_offset_0_alias,@"STO_CUDA_RESERVED_SHARED STV_DEFAULT"
__nv_reservedSMEM_offset_0_alias:
	.zero		0
	.zero		64


//--------------------- .nv.global                --------------------------
	.section	.nv.global,"aw",@nobits
	.align	4
.nv.global:
	.type		dA,@object
	.size		dA,(.L_0 - dA)
dA:
	.zero		4096
.L_0:


//--------------------- .nv.constant0._Z13multiplyArrayif --------------------------
	.section	.nv.constant0._Z13multiplyArrayif,"a",@progbits
	.sectionflags	@""
	.align	4
.nv.constant0._Z13multiplyArrayif:
	.zero		904


//--------------------- SYMBOLS --------------------------

	.type		.nv.reservedSmem.offset0,@object
	.size		.nv.reservedSmem.offset0,0x4
